//
// Generated by NVIDIA NVVM Compiler
//
// Compiler Build ID: CL-36424714
// Cuda compilation tools, release 13.0, V13.0.88
// Based on NVVM 20.0.0
//

.version 9.0
.target sm_100
.address_size 64

	// .globl	_Z16thread_hierarchyv
.extern .func  (.param .b32 func_retval0) vprintf
(
	.param .b64 vprintf_param_0,
	.param .b64 vprintf_param_1
)
;
.global .align 1 .b8 $str[42] = {66, 108, 111, 99, 107, 123, 37, 100, 44, 37, 100, 125, 91, 37, 100, 44, 37, 100, 93, 32, 84, 104, 114, 101, 97, 100, 123, 37, 100, 44, 37, 100, 125, 91, 37, 100, 44, 37, 100, 93, 10};

.visible .entry _Z16thread_hierarchyv()
{
	.local .align 16 .b8 	__local_depot0[32];
	.reg .b64 	%SP;
	.reg .b64 	%SPL;
	.reg .b32 	%r<11>;
	.reg .b64 	%rd<5>;

	mov.u64 	%SPL, __local_depot0;
	cvta.local.u64 	%SP, %SPL;
	add.u64 	%rd1, %SP, 0;
	add.u64 	%rd2, %SPL, 0;
	mov.u32 	%r1, %nctaid.x;
	mov.u32 	%r2, %nctaid.y;
	mov.u32 	%r3, %ctaid.x;
	mov.u32 	%r4, %ctaid.y;
	mov.u32 	%r5, %ntid.x;
	mov.u32 	%r6, %ntid.y;
	mov.u32 	%r7, %tid.x;
	mov.u32 	%r8, %tid.y;
	st.local.v4.u32 	[%rd2], {%r1, %r2, %r3, %r4};
	st.local.v4.u32 	[%rd2+16], {%r5, %r6, %r7, %r8};
	mov.u64 	%rd3, $str;
	cvta.global.u64 	%rd4, %rd3;
	{ // callseq 0, 0
	.param .b64 param0;
	st.param.b64 	[param0], %rd4;
	.param .b64 param1;
	st.param.b64 	[param1], %rd1;
	.param .b32 retval0;
	call.uni (retval0), 
	vprintf, 
	(
	param0, 
	param1
	);
	ld.param.b32 	%r9, [retval0];
	} // callseq 0
	ret;

}


// ===== COMPILED SASS (sm_100) =====

	.target	sm_100

	.elftype	@"ET_EXEC"


//--------------------- .note.nv.tkinfo           --------------------------
	.section	.note.nv.tkinfo,"",@"SHT_NOTE"
	.sectionflags	@"SHF_NOTE_NV_TKINFO"
	.tkinfo
        /*0018*/ 	.word	0x00000002
        /*0030*/ 	.string	""
        /*0030*/ 	.string	"ptxas"
        /*0030*/ 	.string	"Cuda compilation tools, release 13.0, V13.0.88"
        /*0030*/ 	.string	"Build cuda_13.0.r13.0/compiler.36424714_0"
        /*0030*/ 	.string	"-arch sm_100 -m 64 "



//--------------------- .note.nv.cuinfo           --------------------------
	.section	.note.nv.cuinfo,"",@"SHT_NOTE"
	.sectionflags	@"SHF_NOTE_NV_CUINFO"
        /*0018*/ 	.short	0x0002
        /*001a*/ 	.short	0x0064
        /*001c*/ 	.short	0x0082
	.zero		2


//--------------------- .nv.info                  --------------------------
	.section	.nv.info,"",@"SHT_CUDA_INFO"
	.align	4


	//----- nvinfo : EIATTR_REGCOUNT
	.align		4
        /*0000*/ 	.byte	0x04, 0x2f
        /*0002*/ 	.short	(.L_2 - .L_1)
	.align		4
.L_1:
        /*0004*/ 	.word	index@(_Z16thread_hierarchyv)
        /*0008*/ 	.word	0x00000018


	//----- nvinfo : EIATTR_FRAME_SIZE
	.align		4
.L_2:
        /*000c*/ 	.byte	0x04, 0x11
        /*000e*/ 	.short	(.L_4 - .L_3)
	.align		4
.L_3:
        /*0010*/ 	.word	index@(_Z16thread_hierarchyv)
        /*0014*/ 	.word	0x00000020


	//----- nvinfo : EIATTR_MIN_STACK_SIZE
	.align		4
.L_4:
        /*0018*/ 	.byte	0x04, 0x12
        /*001a*/ 	.short	(.L_6 - .L_5)
	.align		4
.L_5:
        /*001c*/ 	.word	index@(_Z16thread_hierarchyv)
        /*0020*/ 	.word	0x00000020
.L_6:


//--------------------- .nv.compat                --------------------------
	.section	.nv.compat,"",@"SHT_CUDA_COMPAT_INFO"
	.align	4
        /*0000*/ 	.byte	0x02, 0x09, 0x00, 0x00, 0x02, 0x02, 0x01, 0x00, 0x02, 0x05, 0x05, 0x00, 0x03, 0x07, 0x01, 0x01
        /*0010*/ 	.byte	0x02, 0x03, 0x00, 0x00, 0x02, 0x06, 0x01, 0x00, 0x04, 0x0b, 0x08, 0x00, 0x09, 0x00, 0x00, 0x00
        /*0020*/ 	.byte	0x00, 0x00, 0x00, 0x00


//--------------------- .nv.info._Z16thread_hierarchyv --------------------------
	.section	.nv.info._Z16thread_hierarchyv,"",@"SHT_CUDA_INFO"
	.sectionflags	@""
	.align	4


	//----- nvinfo : EIATTR_CUDA_API_VERSION
	.align		4
        /*0000*/ 	.byte	0x04, 0x37
        /*0002*/ 	.short	(.L_8 - .L_7)
.L_7:
        /*0004*/ 	.word	0x00000082


	//----- nvinfo : EIATTR_SPARSE_MMA_MASK
	.align		4
.L_8:
        /*0008*/ 	.byte	0x03, 0x50
        /*000a*/ 	.short	0x0000


	//----- nvinfo : EIATTR_MAXREG_COUNT
	.align		4
        /*000c*/ 	.byte	0x03, 0x1b
        /*000e*/ 	.short	0x00ff


	//----- nvinfo : EIATTR_EXTERNS
	.align		4
        /*0010*/ 	.byte	0x04, 0x0f
        /*0012*/ 	.short	(.L_10 - .L_9)


	//   ....[0]....
	.align		4
.L_9:
        /*0014*/ 	.word	index@(vprintf)


	//----- nvinfo : EIATTR_MERCURY_ISA_VERSION
	.align		4
.L_10:
        /*0018*/ 	.byte	0x03, 0x5f
        /*001a*/ 	.short	0x0101


	//----- nvinfo : EIATTR_VRC_CTA_INIT_COUNT
	.align		4
        /*001c*/ 	.byte	0x02, 0x4a
	.zero		1
	.zero		1


	//----- nvinfo : EIATTR_SYSCALL_OFFSETS
	.align		4
        /*0020*/ 	.byte	0x04, 0x46
        /*0022*/ 	.short	(.L_12 - .L_11)


	//   ....[0]....
.L_11:
        /*0024*/ 	.word	0x00000160


	//----- nvinfo : EIATTR_EXIT_INSTR_OFFSETS
	.align		4
.L_12:
        /*0028*/ 	.byte	0x04, 0x1c
        /*002a*/ 	.short	(.L_14 - .L_13)


	//   ....[0]....
.L_13:
        /*002c*/ 	.word	0x00000170


	//----- nvinfo : EIATTR_SW_WAR
	.align		4
.L_14:
        /*0030*/ 	.byte	0x04, 0x36
        /*0032*/ 	.short	(.L_16 - .L_15)
.L_15:
        /*0034*/ 	.word	0x00000008
.L_16:


//--------------------- .nv.callgraph             --------------------------
	.section	.nv.callgraph,"",@"SHT_CUDA_CALLGRAPH"
	.align	4
	.sectionentsize	8
	.align		4
        /*0000*/ 	.word	0x00000000
	.align		4
        /*0004*/ 	.word	0xffffffff
	.align		4
        /*0008*/ 	.word	index@(_Z16thread_hierarchyv)
	.align		4
        /*000c*/ 	.word	index@(vprintf)
	.align		4
        /*0010*/ 	.word	0x00000000
	.align		4
        /*0014*/ 	.word	0xfffffffe
	.align		4
        /*0018*/ 	.word	0x00000000
	.align		4
        /*001c*/ 	.word	0xfffffffd
	.align		4
        /*0020*/ 	.word	0x00000000
	.align		4
        /*0024*/ 	.word	0xfffffffc


//--------------------- .nv.constant4             --------------------------
	.section	.nv.constant4,"a",@progbits
	.align	8
	.align		8
.nv.constant4:
        /*0000*/ 	.dword	vprintf
	.align		8
        /*0008*/ 	.dword	$str


//--------------------- .text._Z16thread_hierarchyv --------------------------
	.section	.text._Z16thread_hierarchyv,"ax",@progbits
	.align	128
        .global         _Z16thread_hierarchyv
        .type           _Z16thread_hierarchyv,@function
        .size           _Z16thread_hierarchyv,(.L_x_2 - _Z16thread_hierarchyv)
        .other          _Z16thread_hierarchyv,@"STO_CUDA_ENTRY STV_DEFAULT"
_Z16thread_hierarchyv:
.text._Z16thread_hierarchyv:
[----:B------:R-:W0:Y:S01]  /*0000*/  LDC R1, c[0x0][0x37c] ;  /* 0x0000df00ff017b82 */ /* 0x000e220000000800 */
[----:B------:R-:W1:Y:S01]  /*0010*/  S2R R10, SR_CTAID.X ;  /* 0x00000000000a7919 */ /* 0x000e620000002500 */
[----:B------:R-:W2:Y:S06]  /*0020*/  LDCU UR5, c[0x0][0x2fc] ;  /* 0x00005f80ff0577ac */ /* 0x000eac0008000800 */
[----:B------:R-:W1:Y:S01]  /*0030*/  LDC R8, c[0x0][0x370] ;  /* 0x0000dc00ff087b82 */ /* 0x000e620000000800 */
[----:B0-----:R-:W-:Y:S01]  /*0040*/  VIADD R1, R1, 0xffffffe0 ;  /* 0xffffffe001017836 */ /* 0x001fe20000000000 */
[----:B------:R-:W1:Y:S01]  /*0050*/  S2R R11, SR_CTAID.Y ;  /* 0x00000000000b7919 */ /* 0x000e620000002600 */
[----:B------:R-:W-:Y:S01]  /*0060*/  MOV R0, 0x0 ;  /* 0x0000000000007802 */ /* 0x000fe20000000f00 */
[----:B------:R-:W0:Y:S01]  /*0070*/  LDCU UR4, c[0x0][0x2f8] ;  /* 0x00005f00ff0477ac */ /* 0x000e220008000800 */
[----:B------:R-:W3:Y:S03]  /*0080*/  S2R R14, SR_TID.X ;  /* 0x00000000000e7919 */ /* 0x000ee60000002100 */
[----:B------:R-:W1:Y:S01]  /*0090*/  LDC R9, c[0x0][0x374] ;  /* 0x0000dd00ff097b82 */ /* 0x000e620000000800 */
[----:B------:R-:W4:Y:S01]  /*00a0*/  LDCU.64 UR6, c[0x4][0x8] ;  /* 0x01000100ff0677ac */ /* 0x000f220008000a00 */
[----:B------:R-:W3:Y:S06]  /*00b0*/  S2R R15, SR_TID.Y ;  /* 0x00000000000f7919 */ /* 0x000eec0000002200 */
[----:B------:R-:W3:Y:S01]  /*00c0*/  LDC R12, c[0x0][0x360] ;  /* 0x0000d800ff0c7b82 */ /* 0x000ee20000000800 */
[----:B0-----:R-:W-:-:S07]  /*00d0*/  IADD3 R6, P0, PT, R1, UR4, RZ ;  /* 0x0000000401067c10 */ /* 0x001fce000ff1e0ff */
[----:B------:R-:W3:Y:S01]  /*00e0*/  LDC R13, c[0x0][0x364] ;  /* 0x0000d900ff0d7b82 */ /* 0x000ee20000000800 */
[----:B----4-:R-:W-:Y:S01]  /*00f0*/  IMAD.U32 R4, RZ, RZ, UR6 ;  /* 0x00000006ff047e24 */ /* 0x010fe2000f8e00ff */
[----:B------:R-:W-:Y:S01]  /*0100*/  MOV R5, UR7 ;  /* 0x0000000700057c02 */ /* 0x000fe20008000f00 */
[----:B--2---:R-:W-:-:S05]  /*0110*/  IMAD.X R7, RZ, RZ, UR5, P0 ;  /* 0x00000005ff077e24 */ /* 0x004fca00080e06ff */
[----:B------:R0:W2:Y:S01]  /*0120*/  LDC.64 R2, c[0x4][R0] ;  /* 0x0100000000027b82 */ /* 0x0000a20000000a00 */
[----:B-1----:R0:W-:Y:S04]  /*0130*/  STL.128 [R1], R8 ;  /* 0x0000000801007387 */ /* 0x0021e80000100c00 */
[----:B---3--:R0:W-:Y:S02]  /*0140*/  STL.128 [R1+0x10], R12 ;  /* 0x0000100c01007387 */ /* 0x0081e40000100c00 */
[----:B------:R-:W-:-:S07]  /*0150*/  LEPC R20, `(.L_x_0) ;  /* 0x000000001014794e */ /* 0x000fce0000000000 */
[----:B0-2---:R-:W-:Y:S05]  /*0160*/  CALL.ABS.NOINC R2 ;  /* 0x0000000002007343 */ /* 0x005fea0003c00000 */
.L_x_0:
[----:B------:R-:W-:Y:S05]  /*0170*/  EXIT ;  /* 0x000000000000794d */ /* 0x000fea0003800000 */
.L_x_1:
[----:B------:R-:W-:-:S00]  /*0180*/  BRA `(.L_x_1) ;  /* 0xfffffffc00fc7947 */ /* 0x000fc0000383ffff */
[----:B------:R-:W-:-:S00]  /*0190*/  NOP ;  /* 0x0000000000007918 */ /* 0x000fc00000000000 */
        /* <DEDUP_REMOVED lines=14> */
.L_x_2:


//--------------------- .nv.global.init           --------------------------
	.section	.nv.global.init,"aw",@progbits
.nv.global.init:
	.type		$str,@object
	.size		$str,(.L_0 - $str)
$str:
        /*0000*/ 	.byte	0x42, 0x6c, 0x6f, 0x63, 0x6b, 0x7b, 0x25, 0x64, 0x2c, 0x25, 0x64, 0x7d, 0x5b, 0x25, 0x64, 0x2c
        /*0010*/ 	.byte	0x25, 0x64, 0x5d, 0x20, 0x54, 0x68, 0x72, 0x65, 0x61, 0x64, 0x7b, 0x25, 0x64, 0x2c, 0x25, 0x64
        /*0020*/ 	.byte	0x7d, 0x5b, 0x25, 0x64, 0x2c, 0x25, 0x64, 0x5d, 0x0a, 0x00
.L_0:


//--------------------- .nv.shared.reserved.0     --------------------------
	.section	.nv.shared.reserved.0,"aw",@nobits
	.weak		__nv_reservedSMEM_offset_0_alias
	.size		__nv_reservedSMEM_offset_0_alias, 0, 64
	.other		__nv_reservedSMEM_offset_0_alias,@"STO_CUDA_RESERVED_SHARED STV_DEFAULT"
__nv_reservedSMEM_offset_0_alias:
	.zero		0
	.zero		64


//--------------------- .nv.constant0._Z16thread_hierarchyv --------------------------
	.section	.nv.constant0._Z16thread_hierarchyv,"a",@progbits
	.sectionflags	@""
	.align	4
.nv.constant0._Z16thread_hierarchyv:
	.zero		896


//--------------------- SYMBOLS --------------------------

	.type		.nv.reservedSmem.offset0,@object
	.size		.nv.reservedSmem.offset0,0x4
	.type		vprintf,@function
